//
// Generated by NVIDIA NVVM Compiler
//
// Compiler Build ID: CL-36424714
// Cuda compilation tools, release 13.0, V13.0.88
// Based on NVVM 20.0.0
//

.version 9.0
.target sm_100
.address_size 64

// _ZZ16matrixMultiple2DIfEvPT_S1_S1_mmmE2MA has been demoted
// _ZZ16matrixMultiple2DIfEvPT_S1_S1_mmmE2MB has been demoted

.entry _Z16matrixMultiple2DIfEvPT_S1_S1_mmm(
	.param .u64 .ptr .align 1 _Z16matrixMultiple2DIfEvPT_S1_S1_mmm_param_0,
	.param .u64 .ptr .align 1 _Z16matrixMultiple2DIfEvPT_S1_S1_mmm_param_1,
	.param .u64 .ptr .align 1 _Z16matrixMultiple2DIfEvPT_S1_S1_mmm_param_2,
	.param .u64 _Z16matrixMultiple2DIfEvPT_S1_S1_mmm_param_3,
	.param .u64 _Z16matrixMultiple2DIfEvPT_S1_S1_mmm_param_4,
	.param .u64 _Z16matrixMultiple2DIfEvPT_S1_S1_mmm_param_5
)
{
	.reg .pred 	%p<17>;
	.reg .b32 	%r<51>;
	.reg .b32 	%f<73>;
	.reg .b64 	%rd<57>;
	// demoted variable
	.shared .align 4 .b8 _ZZ16matrixMultiple2DIfEvPT_S1_S1_mmmE2MA[4096];
	// demoted variable
	.shared .align 4 .b8 _ZZ16matrixMultiple2DIfEvPT_S1_S1_mmmE2MB[4096];
	ld.param.u64 	%rd27, [_Z16matrixMultiple2DIfEvPT_S1_S1_mmm_param_0];
	ld.param.u64 	%rd28, [_Z16matrixMultiple2DIfEvPT_S1_S1_mmm_param_1];
	ld.param.u64 	%rd32, [_Z16matrixMultiple2DIfEvPT_S1_S1_mmm_param_3];
	ld.param.u64 	%rd30, [_Z16matrixMultiple2DIfEvPT_S1_S1_mmm_param_4];
	ld.param.u64 	%rd31, [_Z16matrixMultiple2DIfEvPT_S1_S1_mmm_param_5];
	mov.u32 	%r13, %ntid.x;
	cvt.u64.u32 	%rd1, %r13;
	mov.u32 	%r14, %ctaid.x;
	mov.u32 	%r1, %tid.x;
	mad.lo.s32 	%r15, %r14, %r13, %r1;
	cvt.u64.u32 	%rd2, %r15;
	mov.u32 	%r16, %ctaid.y;
	mov.u32 	%r17, %ntid.y;
	mov.u32 	%r2, %tid.y;
	mad.lo.s32 	%r18, %r16, %r17, %r2;
	cvt.u64.u32 	%rd3, %r18;
	setp.le.u64 	%p1, %rd31, %rd2;
	setp.le.u64 	%p2, %rd32, %rd3;
	and.pred  	%p3, %p1, %p2;
	@%p3 bra 	$L__BB0_23;
	add.s64 	%rd34, %rd1, %rd30;
	add.s64 	%rd4, %rd34, -1;
	and.b64  	%rd35, %rd4, -4294967296;
	setp.ne.s64 	%p4, %rd35, 0;
	@%p4 bra 	$L__BB0_3;
	cvt.u32.u64 	%r20, %rd1;
	cvt.u32.u64 	%r21, %rd4;
	div.u32 	%r22, %r21, %r20;
	cvt.u64.u32 	%rd51, %r22;
	bra.uni 	$L__BB0_4;
$L__BB0_3:
	div.u64 	%rd51, %rd4, %rd1;
$L__BB0_4:
	setp.lt.u64 	%p5, %rd4, %rd1;
	mov.f32 	%f71, 0f00000000;
	@%p5 bra 	$L__BB0_22;
	shl.b32 	%r23, %r2, 7;
	mov.u32 	%r24, _ZZ16matrixMultiple2DIfEvPT_S1_S1_mmmE2MA;
	add.s32 	%r3, %r24, %r23;
	shl.b32 	%r25, %r1, 2;
	add.s32 	%r4, %r3, %r25;
	mov.u32 	%r26, _ZZ16matrixMultiple2DIfEvPT_S1_S1_mmmE2MB;
	add.s32 	%r6, %r26, %r25;
	add.s32 	%r5, %r6, %r23;
	cvt.u64.u32 	%rd8, %r1;
	mul.lo.s64 	%rd9, %rd30, %rd3;
	cvt.u64.u32 	%rd10, %r2;
	and.b64  	%rd11, %rd1, 2040;
	max.u64 	%rd12, %rd51, 1;
	add.s32 	%r7, %r3, 16;
	add.s32 	%r8, %r6, 512;
	cvta.to.global.u64 	%rd13, %rd27;
	cvta.to.global.u64 	%rd14, %rd28;
	mov.f32 	%f71, 0f00000000;
	mov.b64 	%rd52, 0;
$L__BB0_6:
	mov.b32 	%r27, 0;
	st.shared.u32 	[%r4], %r27;
	st.shared.u32 	[%r5], %r27;
	mul.lo.s64 	%rd16, %rd52, %rd1;
	add.s64 	%rd17, %rd16, %rd8;
	setp.ge.u64 	%p6, %rd17, %rd30;
	@%p6 bra 	$L__BB0_8;
	add.s64 	%rd37, %rd17, %rd9;
	shl.b64 	%rd38, %rd37, 2;
	add.s64 	%rd39, %rd13, %rd38;
	ld.global.f32 	%f17, [%rd39];
	st.shared.f32 	[%r4], %f17;
$L__BB0_8:
	add.s64 	%rd18, %rd16, %rd10;
	setp.ge.u64 	%p7, %rd18, %rd30;
	@%p7 bra 	$L__BB0_10;
	mad.lo.s64 	%rd40, %rd18, %rd31, %rd2;
	shl.b64 	%rd41, %rd40, 2;
	add.s64 	%rd42, %rd14, %rd41;
	ld.global.f32 	%f18, [%rd42];
	st.shared.f32 	[%r5], %f18;
$L__BB0_10:
	cvt.u32.u64 	%r28, %rd1;
	setp.lt.u32 	%p8, %r28, 8;
	bar.sync 	0;
	mov.b64 	%rd55, 0;
	@%p8 bra 	$L__BB0_13;
	mov.u32 	%r49, %r8;
	mov.u32 	%r50, %r7;
	mov.u64 	%rd53, %rd11;
$L__BB0_12:
	.pragma "nounroll";
	ld.shared.f32 	%f20, [%r50+-16];
	ld.shared.f32 	%f21, [%r49+-512];
	fma.rn.f32 	%f22, %f20, %f21, %f71;
	ld.shared.f32 	%f23, [%r50+-12];
	ld.shared.f32 	%f24, [%r49+-384];
	fma.rn.f32 	%f25, %f23, %f24, %f22;
	ld.shared.f32 	%f26, [%r50+-8];
	ld.shared.f32 	%f27, [%r49+-256];
	fma.rn.f32 	%f28, %f26, %f27, %f25;
	ld.shared.f32 	%f29, [%r50+-4];
	ld.shared.f32 	%f30, [%r49+-128];
	fma.rn.f32 	%f31, %f29, %f30, %f28;
	ld.shared.f32 	%f32, [%r50];
	ld.shared.f32 	%f33, [%r49];
	fma.rn.f32 	%f34, %f32, %f33, %f31;
	ld.shared.f32 	%f35, [%r50+4];
	ld.shared.f32 	%f36, [%r49+128];
	fma.rn.f32 	%f37, %f35, %f36, %f34;
	ld.shared.f32 	%f38, [%r50+8];
	ld.shared.f32 	%f39, [%r49+256];
	fma.rn.f32 	%f40, %f38, %f39, %f37;
	ld.shared.f32 	%f41, [%r50+12];
	ld.shared.f32 	%f42, [%r49+384];
	fma.rn.f32 	%f71, %f41, %f42, %f40;
	add.s64 	%rd53, %rd53, -8;
	add.s32 	%r50, %r50, 32;
	add.s32 	%r49, %r49, 1024;
	setp.ne.s64 	%p9, %rd53, 0;
	mov.u64 	%rd55, %rd11;
	@%p9 bra 	$L__BB0_12;
$L__BB0_13:
	and.b64  	%rd44, %rd1, 7;
	setp.eq.s64 	%p10, %rd44, 0;
	@%p10 bra 	$L__BB0_21;
	cvt.u32.u64 	%r29, %rd1;
	and.b32  	%r30, %r29, 7;
	add.s32 	%r31, %r30, -1;
	setp.lt.u32 	%p11, %r31, 3;
	@%p11 bra 	$L__BB0_16;
	cvt.u32.u64 	%r32, %rd55;
	shl.b32 	%r33, %r32, 2;
	add.s32 	%r34, %r3, %r33;
	ld.shared.f32 	%f44, [%r34];
	shl.b32 	%r35, %r32, 7;
	add.s32 	%r36, %r6, %r35;
	ld.shared.f32 	%f45, [%r36];
	fma.rn.f32 	%f46, %f44, %f45, %f71;
	ld.shared.f32 	%f47, [%r34+4];
	ld.shared.f32 	%f48, [%r36+128];
	fma.rn.f32 	%f49, %f47, %f48, %f46;
	ld.shared.f32 	%f50, [%r34+8];
	ld.shared.f32 	%f51, [%r36+256];
	fma.rn.f32 	%f52, %f50, %f51, %f49;
	ld.shared.f32 	%f53, [%r34+12];
	ld.shared.f32 	%f54, [%r36+384];
	fma.rn.f32 	%f71, %f53, %f54, %f52;
	add.s64 	%rd55, %rd55, 4;
$L__BB0_16:
	cvt.u32.u64 	%r38, %rd1;
	and.b32  	%r37, %r38, 3;
	setp.eq.s32 	%p12, %r37, 0;
	@%p12 bra 	$L__BB0_21;
	setp.eq.s32 	%p13, %r37, 1;
	@%p13 bra 	$L__BB0_19;
	cvt.u32.u64 	%r39, %rd55;
	shl.b32 	%r40, %r39, 2;
	add.s32 	%r41, %r3, %r40;
	ld.shared.f32 	%f56, [%r41];
	shl.b32 	%r42, %r39, 7;
	add.s32 	%r43, %r6, %r42;
	ld.shared.f32 	%f57, [%r43];
	fma.rn.f32 	%f58, %f56, %f57, %f71;
	ld.shared.f32 	%f59, [%r41+4];
	ld.shared.f32 	%f60, [%r43+128];
	fma.rn.f32 	%f71, %f59, %f60, %f58;
	add.s64 	%rd55, %rd55, 2;
$L__BB0_19:
	and.b64  	%rd45, %rd1, 1;
	setp.eq.b64 	%p14, %rd45, 1;
	not.pred 	%p15, %p14;
	@%p15 bra 	$L__BB0_21;
	cvt.u32.u64 	%r44, %rd55;
	shl.b32 	%r45, %r44, 2;
	add.s32 	%r46, %r3, %r45;
	ld.shared.f32 	%f61, [%r46];
	shl.b32 	%r47, %r44, 7;
	add.s32 	%r48, %r6, %r47;
	ld.shared.f32 	%f62, [%r48];
	fma.rn.f32 	%f71, %f61, %f62, %f71;
$L__BB0_21:
	bar.sync 	0;
	add.s64 	%rd52, %rd52, 1;
	setp.ne.s64 	%p16, %rd52, %rd12;
	@%p16 bra 	$L__BB0_6;
$L__BB0_22:
	ld.param.u64 	%rd50, [_Z16matrixMultiple2DIfEvPT_S1_S1_mmm_param_2];
	mad.lo.s64 	%rd46, %rd31, %rd3, %rd31;
	cvta.to.global.u64 	%rd47, %rd50;
	shl.b64 	%rd48, %rd46, 2;
	add.s64 	%rd49, %rd47, %rd48;
	st.global.f32 	[%rd49], %f71;
$L__BB0_23:
	ret;

}


// ===== COMPILED SASS (sm_100) =====

	.target	sm_100

	.elftype	@"ET_EXEC"


//--------------------- .note.nv.tkinfo           --------------------------
	.section	.note.nv.tkinfo,"",@"SHT_NOTE"
	.sectionflags	@"SHF_NOTE_NV_TKINFO"
	.tkinfo
        /*0018*/ 	.word	0x00000002
        /*0030*/ 	.string	""
        /*0030*/ 	.string	"ptxas"
        /*0030*/ 	.string	"Cuda compilation tools, release 13.0, V13.0.88"
        /*0030*/ 	.string	"Build cuda_13.0.r13.0/compiler.36424714_0"
        /*0030*/ 	.string	"-arch sm_100 -m 64 "



//--------------------- .note.nv.cuinfo           --------------------------
	.section	.note.nv.cuinfo,"",@"SHT_NOTE"
	.sectionflags	@"SHF_NOTE_NV_CUINFO"
        /*0018*/ 	.short	0x0002
        /*001a*/ 	.short	0x0064
        /*001c*/ 	.short	0x0082
	.zero		2


//--------------------- .nv.info                  --------------------------
	.section	.nv.info,"",@"SHT_CUDA_INFO"
	.align	4


	//----- nvinfo : EIATTR_REGCOUNT
	.align		4
        /*0000*/ 	.byte	0x04, 0x2f
        /*0002*/ 	.short	(.L_1 - .L_0)
	.align		4
.L_0:
        /*0004*/ 	.word	index@(_Z16matrixMultiple2DIfEvPT_S1_S1_mmm)
        /*0008*/ 	.word	0x00000020


	//----- nvinfo : EIATTR_FRAME_SIZE
	.align		4
.L_1:
        /*000c*/ 	.byte	0x04, 0x11
        /*000e*/ 	.short	(.L_3 - .L_2)
	.align		4
.L_2:
        /*0010*/ 	.word	index@($__internal_0_$__cuda_sm20_div_u64)
        /*0014*/ 	.word	0x00000000


	//----- nvinfo : EIATTR_FRAME_SIZE
	.align		4
.L_3:
        /*0018*/ 	.byte	0x04, 0x11
        /*001a*/ 	.short	(.L_5 - .L_4)
	.align		4
.L_4:
        /*001c*/ 	.word	index@(_Z16matrixMultiple2DIfEvPT_S1_S1_mmm)
        /*0020*/ 	.word	0x00000000


	//----- nvinfo : EIATTR_MIN_STACK_SIZE
	.align		4
.L_5:
        /*0024*/ 	.byte	0x04, 0x12
        /*0026*/ 	.short	(.L_7 - .L_6)
	.align		4
.L_6:
        /*0028*/ 	.word	index@(_Z16matrixMultiple2DIfEvPT_S1_S1_mmm)
        /*002c*/ 	.word	0x00000000
.L_7:


//--------------------- .nv.compat                --------------------------
	.section	.nv.compat,"",@"SHT_CUDA_COMPAT_INFO"
	.align	4
        /*0000*/ 	.byte	0x02, 0x09, 0x00, 0x00, 0x02, 0x02, 0x01, 0x00, 0x02, 0x05, 0x05, 0x00, 0x03, 0x07, 0x01, 0x01
        /*0010*/ 	.byte	0x02, 0x03, 0x00, 0x00, 0x02, 0x06, 0x01, 0x00, 0x04, 0x0b, 0x08, 0x00, 0x09, 0x00, 0x00, 0x00
        /*0020*/ 	.byte	0x00, 0x00, 0x00, 0x00


//--------------------- .nv.info._Z16matrixMultiple2DIfEvPT_S1_S1_mmm --------------------------
	.section	.nv.info._Z16matrixMultiple2DIfEvPT_S1_S1_mmm,"",@"SHT_CUDA_INFO"
	.sectionflags	@""
	.align	4


	//----- nvinfo : EIATTR_CUDA_API_VERSION
	.align		4
        /*0000*/ 	.byte	0x04, 0x37
        /*0002*/ 	.short	(.L_9 - .L_8)
.L_8:
        /*0004*/ 	.word	0x00000082


	//----- nvinfo : EIATTR_KPARAM_INFO
	.align		4
.L_9:
        /*0008*/ 	.byte	0x04, 0x17
        /*000a*/ 	.short	(.L_11 - .L_10)
.L_10:
        /*000c*/ 	.word	0x00000000
        /*0010*/ 	.short	0x0005
        /*0012*/ 	.short	0x0028
        /*0014*/ 	.byte	0x00, 0xf0, 0x21, 0x00


	//----- nvinfo : EIATTR_KPARAM_INFO
	.align		4
.L_11:
        /*0018*/ 	.byte	0x04, 0x17
        /*001a*/ 	.short	(.L_13 - .L_12)
.L_12:
        /*001c*/ 	.word	0x00000000
        /*0020*/ 	.short	0x0004
        /*0022*/ 	.short	0x0020
        /*0024*/ 	.byte	0x00, 0xf0, 0x21, 0x00


	//----- nvinfo : EIATTR_KPARAM_INFO
	.align		4
.L_13:
        /*0028*/ 	.byte	0x04, 0x17
        /*002a*/ 	.short	(.L_15 - .L_14)
.L_14:
        /*002c*/ 	.word	0x00000000
        /*0030*/ 	.short	0x0003
        /*0032*/ 	.short	0x0018
        /*0034*/ 	.byte	0x00, 0xf0, 0x21, 0x00


	//----- nvinfo : EIATTR_KPARAM_INFO
	.align		4
.L_15:
        /*0038*/ 	.byte	0x04, 0x17
        /*003a*/ 	.short	(.L_17 - .L_16)
.L_16:
        /*003c*/ 	.word	0x00000000
        /*0040*/ 	.short	0x0002
        /*0042*/ 	.short	0x0010
        /*0044*/ 	.byte	0x00, 0xf5, 0x21, 0x00


	//----- nvinfo : EIATTR_KPARAM_INFO
	.align		4
.L_17:
        /*0048*/ 	.byte	0x04, 0x17
        /*004a*/ 	.short	(.L_19 - .L_18)
.L_18:
        /*004c*/ 	.word	0x00000000
        /*0050*/ 	.short	0x0001
        /*0052*/ 	.short	0x0008
        /*0054*/ 	.byte	0x00, 0xf5, 0x21, 0x00


	//----- nvinfo : EIATTR_KPARAM_INFO
	.align		4
.L_19:
        /*0058*/ 	.byte	0x04, 0x17
        /*005a*/ 	.short	(.L_21 - .L_20)
.L_20:
        /*005c*/ 	.word	0x00000000
        /*0060*/ 	.short	0x0000
        /*0062*/ 	.short	0x0000
        /*0064*/ 	.byte	0x00, 0xf5, 0x21, 0x00


	//----- nvinfo : EIATTR_SPARSE_MMA_MASK
	.align		4
.L_21:
        /*0068*/ 	.byte	0x03, 0x50
        /*006a*/ 	.short	0x0000


	//----- nvinfo : EIATTR_MAXREG_COUNT
	.align		4
        /*006c*/ 	.byte	0x03, 0x1b
        /*006e*/ 	.short	0x00ff


	//----- nvinfo : EIATTR_NUM_BARRIERS
	.align		4
        /*0070*/ 	.byte	0x02, 0x4c
        /*0072*/ 	.byte	0x01
	.zero		1


	//----- nvinfo : EIATTR_MERCURY_ISA_VERSION
	.align		4
        /*0074*/ 	.byte	0x03, 0x5f
        /*0076*/ 	.short	0x0101


	//----- nvinfo : EIATTR_VRC_CTA_INIT_COUNT
	.align		4
        /*0078*/ 	.byte	0x02, 0x4a
	.zero		1
	.zero		1


	//----- nvinfo : EIATTR_EXIT_INSTR_OFFSETS
	.align		4
        /*007c*/ 	.byte	0x04, 0x1c
        /*007e*/ 	.short	(.L_23 - .L_22)


	//   ....[0]....
.L_22:
        /*0080*/ 	.word	0x000000f0


	//   ....[1]....
        /*0084*/ 	.word	0x00000be0


	//----- nvinfo : EIATTR_CRS_STACK_SIZE
	.align		4
.L_23:
        /*0088*/ 	.byte	0x04, 0x1e
        /*008a*/ 	.short	(.L_25 - .L_24)
.L_24:
        /*008c*/ 	.word	0x00000000


	//----- nvinfo : EIATTR_CBANK_PARAM_SIZE
	.align		4
.L_25:
        /*0090*/ 	.byte	0x03, 0x19
        /*0092*/ 	.short	0x0030


	//----- nvinfo : EIATTR_PARAM_CBANK
	.align		4
        /*0094*/ 	.byte	0x04, 0x0a
        /*0096*/ 	.short	(.L_27 - .L_26)
	.align		4
.L_26:
        /*0098*/ 	.word	index@(.nv.constant0._Z16matrixMultiple2DIfEvPT_S1_S1_mmm)
        /*009c*/ 	.short	0x0380
        /*009e*/ 	.short	0x0030


	//----- nvinfo : EIATTR_SW_WAR
	.align		4
.L_27:
        /*00a0*/ 	.byte	0x04, 0x36
        /*00a2*/ 	.short	(.L_29 - .L_28)
.L_28:
        /*00a4*/ 	.word	0x00000008
.L_29:


//--------------------- .nv.callgraph             --------------------------
	.section	.nv.callgraph,"",@"SHT_CUDA_CALLGRAPH"
	.align	4
	.sectionentsize	8
	.align		4
        /*0000*/ 	.word	0x00000000
	.align		4
        /*0004*/ 	.word	0xffffffff
	.align		4
        /*0008*/ 	.word	0x00000000
	.align		4
        /*000c*/ 	.word	0xfffffffe
	.align		4
        /*0010*/ 	.word	0x00000000
	.align		4
        /*0014*/ 	.word	0xfffffffd
	.align		4
        /*0018*/ 	.word	0x00000000
	.align		4
        /*001c*/ 	.word	0xfffffffc


//--------------------- .text._Z16matrixMultiple2DIfEvPT_S1_S1_mmm --------------------------
	.section	.text._Z16matrixMultiple2DIfEvPT_S1_S1_mmm,"ax",@progbits
	.align	128
.text._Z16matrixMultiple2DIfEvPT_S1_S1_mmm:
        .type           _Z16matrixMultiple2DIfEvPT_S1_S1_mmm,@function
        .size           _Z16matrixMultiple2DIfEvPT_S1_S1_mmm,(.L_x_10 - _Z16matrixMultiple2DIfEvPT_S1_S1_mmm)
        .other          _Z16matrixMultiple2DIfEvPT_S1_S1_mmm,@"STO_CUDA_ENTRY STV_DEFAULT"
_Z16matrixMultiple2DIfEvPT_S1_S1_mmm:
[----:B------:R-:W-:Y:S01]  /*0000*/  LDC R1, c[0x0][0x37c] ;  /* 0x0000df00ff017b82 */ /* 0x000fe20000000800 */
[----:B------:R-:W0:Y:S07]  /*0010*/  S2R R0, SR_TID.X ;  /* 0x0000000000007919 */ /* 0x000e2e0000002100 */
[----:B------:R-:W0:Y:S01]  /*0020*/  LDC R3, c[0x0][0x360] ;  /* 0x0000d800ff037b82 */ /* 0x000e220000000800 */
[----:B------:R-:W1:Y:S01]  /*0030*/  LDCU.64 UR8, c[0x0][0x3a8] ;  /* 0x00007500ff0877ac */ /* 0x000e620008000a00 */
[----:B------:R-:W2:Y:S01]  /*0040*/  S2R R2, SR_TID.Y ;  /* 0x0000000000027919 */ /* 0x000ea20000002200 */
[----:B------:R-:W3:Y:S05]  /*0050*/  LDCU.64 UR6, c[0x0][0x398] ;  /* 0x00007300ff0677ac */ /* 0x000eea0008000a00 */
[----:B------:R-:W0:Y:S08]  /*0060*/  S2UR UR4, SR_CTAID.X ;  /* 0x00000000000479c3 */ /* 0x000e300000002500 */
[----:B------:R-:W2:Y:S08]  /*0070*/  S2UR UR5, SR_CTAID.Y ;  /* 0x00000000000579c3 */ /* 0x000eb00000002600 */
[----:B------:R-:W2:Y:S01]  /*0080*/  LDC R21, c[0x0][0x364] ;  /* 0x0000d900ff157b82 */ /* 0x000ea20000000800 */
[----:B0-----:R-:W-:-:S05]  /*0090*/  IMAD R22, R3, UR4, R0 ;  /* 0x0000000403167c24 */ /* 0x001fca000f8e0200 */
[----:B-1----:R-:W-:-:S04]  /*00a0*/  ISETP.GE.U32.AND P1, PT, R22, UR8, PT ;  /* 0x0000000816007c0c */ /* 0x002fc8000bf26070 */
[----:B------:R-:W-:Y:S01]  /*00b0*/  ISETP.GE.U32.AND.EX P1, PT, RZ, UR9, PT, P1 ;  /* 0x00000009ff007c0c */ /* 0x000fe2000bf26110 */
[----:B--2---:R-:W-:-:S05]  /*00c0*/  IMAD R21, R21, UR5, R2 ;  /* 0x0000000515157c24 */ /* 0x004fca000f8e0202 */
[----:B---3--:R-:W-:-:S04]  /*00d0*/  ISETP.GE.U32.AND P0, PT, R21, UR6, PT ;  /* 0x0000000615007c0c */ /* 0x008fc8000bf06070 */
[----:B------:R-:W-:-:S13]  /*00e0*/  ISETP.GE.U32.AND.EX P0, PT, RZ, UR7, PT, P0 ;  /* 0x00000007ff007c0c */ /* 0x000fda000bf06100 */
[----:B------:R-:W-:Y:S05]  /*00f0*/  @P0 EXIT P1 ;  /* 0x000000000000094d */ /* 0x000fea0000800000 */
[----:B------:R-:W0:Y:S02]  /*0100*/  LDC.64 R4, c[0x0][0x3a0] ;  /* 0x0000e800ff047b82 */ /* 0x000e240000000a00 */
[----:B0-----:R-:W-:-:S04]  /*0110*/  IADD3 R4, P0, PT, R3, R4, RZ ;  /* 0x0000000403047210 */ /* 0x001fc80007f1e0ff */
[----:B------:R-:W-:-:S04]  /*0120*/  IADD3 R4, P1, PT, R4, -0x1, RZ ;  /* 0xffffffff04047810 */ /* 0x000fc80007f3e0ff */
[----:B------:R-:W-:-:S04]  /*0130*/  IADD3.X R5, PT, PT, RZ, -0x1, R5, P1, P0 ;  /* 0xffffffffff057810 */ /* 0x000fc80000fe0405 */
[----:B------:R-:W-:-:S13]  /*0140*/  ISETP.NE.U32.AND P0, PT, R5, RZ, PT ;  /* 0x000000ff0500720c */ /* 0x000fda0003f05070 */
[----:B------:R-:W-:Y:S05]  /*0150*/  @P0 BRA `(.L_x_0) ;  /* 0x0000000000500947 */ /* 0x000fea0003800000 */
[----:B------:R-:W0:Y:S01]  /*0160*/  I2F.U32.RP R8, R3 ;  /* 0x0000000300087306 */ /* 0x000e220000209000 */
[----:B------:R-:W-:-:S07]  /*0170*/  ISETP.NE.U32.AND P2, PT, R3, RZ, PT ;  /* 0x000000ff0300720c */ /* 0x000fce0003f45070 */
[----:B0-----:R-:W0:Y:S02]  /*0180*/  MUFU.RCP R8, R8 ;  /* 0x0000000800087308 */ /* 0x001e240000001000 */
[----:B0-----:R-:W-:-:S06]  /*0190*/  VIADD R6, R8, 0xffffffe ;  /* 0x0ffffffe08067836 */ /* 0x001fcc0000000000 */
[----:B------:R0:W1:Y:S02]  /*01a0*/  F2I.FTZ.U32.TRUNC.NTZ R7, R6 ;  /* 0x0000000600077305 */ /* 0x000064000021f000 */
[----:B0-----:R-:W-:Y:S02]  /*01b0*/  IMAD.MOV.U32 R6, RZ, RZ, RZ ;  /* 0x000000ffff067224 */ /* 0x001fe400078e00ff */
[----:B-1----:R-:W-:-:S04]  /*01c0*/  IMAD.MOV R10, RZ, RZ, -R7 ;  /* 0x000000ffff0a7224 */ /* 0x002fc800078e0a07 */
[----:B------:R-:W-:-:S04]  /*01d0*/  IMAD R9, R10, R3, RZ ;  /* 0x000000030a097224 */ /* 0x000fc800078e02ff */
[----:B------:R-:W-:-:S06]  /*01e0*/  IMAD.HI.U32 R7, R7, R9, R6 ;  /* 0x0000000907077227 */ /* 0x000fcc00078e0006 */
[----:B------:R-:W-:-:S04]  /*01f0*/  IMAD.HI.U32 R6, R7, R4, RZ ;  /* 0x0000000407067227 */ /* 0x000fc800078e00ff */
[----:B------:R-:W-:Y:S01]  /*0200*/  HFMA2 R7, -RZ, RZ, 0, 0 ;  /* 0x00000000ff077431 */ /* 0x000fe200000001ff */
[----:B------:R-:W-:-:S05]  /*0210*/  IADD3 R10, PT, PT, -R6, RZ, RZ ;  /* 0x000000ff060a7210 */ /* 0x000fca0007ffe1ff */
[----:B------:R-:W-:-:S05]  /*0220*/  IMAD R10, R3, R10, R4 ;  /* 0x0000000a030a7224 */ /* 0x000fca00078e0204 */
[----:B------:R-:W-:-:S13]  /*0230*/  ISETP.GE.U32.AND P0, PT, R10, R3, PT ;  /* 0x000000030a00720c */ /* 0x000fda0003f06070 */
[----:B------:R-:W-:Y:S02]  /*0240*/  @P0 IMAD.IADD R10, R10, 0x1, -R3 ;  /* 0x000000010a0a0824 */ /* 0x000fe400078e0a03 */
[----:B------:R-:W-:-:S03]  /*0250*/  @P0 VIADD R6, R6, 0x1 ;  /* 0x0000000106060836 */ /* 0x000fc60000000000 */
[----:B------:R-:W-:-:S13]  /*0260*/  ISETP.GE.U32.AND P1, PT, R10, R3, PT ;  /* 0x000000030a00720c */ /* 0x000fda0003f26070 */
[----:B------:R-:W-:Y:S01]  /*0270*/  @P1 VIADD R6, R6, 0x1 ;  /* 0x0000000106061836 */ /* 0x000fe20000000000 */
[----:B------:R-:W-:Y:S01]  /*0280*/  @!P2 LOP3.LUT R6, RZ, R3, RZ, 0x33, !PT ;  /* 0x00000003ff06a212 */ /* 0x000fe200078e33ff */
[----:B------:R-:W-:Y:S06]  /*0290*/  BRA `(.L_x_1) ;  /* 0x0000000000107947 */ /* 0x000fec0003800000 */
.L_x_0:
[----:B------:R-:W-:-:S07]  /*02a0*/  MOV R6, 0x2c0 ;  /* 0x000002c000067802 */ /* 0x000fce0000000f00 */
[----:B------:R-:W-:Y:S05]  /*02b0*/  CALL.REL.NOINC `($__internal_0_$__cuda_sm20_div_u64) ;  /* 0x00000008004c7944 */ /* 0x000fea0003c00000 */
[----:B------:R-:W-:Y:S02]  /*02c0*/  IMAD.MOV.U32 R6, RZ, RZ, R8 ;  /* 0x000000ffff067224 */ /* 0x000fe400078e0008 */
[----:B------:R-:W-:-:S07]  /*02d0*/  IMAD.MOV.U32 R7, RZ, RZ, R9 ;  /* 0x000000ffff077224 */ /* 0x000fce00078e0009 */
.L_x_1:
[----:B------:R-:W-:Y:S01]  /*02e0*/  ISETP.GE.U32.AND P0, PT, R4, R3, PT ;  /* 0x000000030400720c */ /* 0x000fe20003f06070 */
[----:B------:R-:W0:Y:S01]  /*02f0*/  LDCU.64 UR8, c[0x0][0x358] ;  /* 0x00006b00ff0877ac */ /* 0x000e220008000a00 */
[----:B------:R-:W-:Y:S02]  /*0300*/  IMAD.MOV.U32 R15, RZ, RZ, RZ ;  /* 0x000000ffff0f7224 */ /* 0x000fe400078e00ff */
[----:B------:R-:W-:-:S13]  /*0310*/  ISETP.GE.U32.AND.EX P0, PT, R5, RZ, PT, P0 ;  /* 0x000000ff0500720c */ /* 0x000fda0003f06100 */
[----:B------:R-:W-:Y:S05]  /*0320*/  @!P0 BRA `(.L_x_2) ;  /* 0x00000008000c8947 */ /* 0x000fea0003800000 */
[----:B------:R-:W1:Y:S01]  /*0330*/  S2UR UR6, SR_CgaCtaId ;  /* 0x00000000000679c3 */ /* 0x000e620000008800 */
[----:B------:R-:W-:Y:S01]  /*0340*/  UMOV UR4, 0x400 ;  /* 0x0000040000047882 */ /* 0x000fe20000000000 */
[----:B------:R-:W-:Y:S01]  /*0350*/  ISETP.GT.U32.AND P0, PT, R6, 0x1, PT ;  /* 0x000000010600780c */ /* 0x000fe20003f04070 */
[----:B------:R-:W-:Y:S01]  /*0360*/  UIADD3 UR5, UPT, UPT, UR4, 0x1000, URZ ;  /* 0x0000100004057890 */ /* 0x000fe2000fffe0ff */
[----:B------:R-:W-:Y:S02]  /*0370*/  MOV R15, RZ ;  /* 0x000000ff000f7202 */ /* 0x000fe40000000f00 */
[----:B------:R-:W-:-:S04]  /*0380*/  ISETP.GT.U32.AND.EX P0, PT, R7, RZ, PT, P0 ;  /* 0x000000ff0700720c */ /* 0x000fc80003f04100 */
[----:B------:R-:W-:Y:S02]  /*0390*/  SEL R5, R7, RZ, P0 ;  /* 0x000000ff07057207 */ /* 0x000fe40000000000 */
[----:B------:R-:W-:Y:S02]  /*03a0*/  SEL R4, R6, 0x1, P0 ;  /* 0x0000000106047807 */ /* 0x000fe40000000000 */
[----:B------:R-:W-:Y:S01]  /*03b0*/  LOP3.LUT R6, R3, 0x7f8, RZ, 0xc0, !PT ;  /* 0x000007f803067812 */ /* 0x000fe200078ec0ff */
[----:B-1----:R-:W-:Y:S02]  /*03c0*/  ULEA UR4, UR6, UR4, 0x18 ;  /* 0x0000000406047291 */ /* 0x002fe4000f8ec0ff */
[----:B------:R-:W-:-:S04]  /*03d0*/  ULEA UR5, UR6, UR5, 0x18 ;  /* 0x0000000506057291 */ /* 0x000fc8000f8ec0ff */
[----:B------:R-:W-:Y:S01]  /*03e0*/  LEA R7, R2, UR4, 0x7 ;  /* 0x0000000402077c11 */ /* 0x000fe2000f8e38ff */
[----:B------:R-:W-:Y:S01]  /*03f0*/  UMOV UR4, URZ ;  /* 0x000000ff00047c82 */ /* 0x000fe20008000000 */
[C---:B------:R-:W-:Y:S01]  /*0400*/  LEA R17, R0.reuse, UR5, 0x2 ;  /* 0x0000000500117c11 */ /* 0x040fe2000f8e10ff */
[----:B------:R-:W-:Y:S02]  /*0410*/  UMOV UR5, URZ ;  /* 0x000000ff00057c82 */ /* 0x000fe40008000000 */
[----:B------:R-:W-:Y:S01]  /*0420*/  IMAD R16, R0, 0x4, R7 ;  /* 0x0000000400107824 */ /* 0x000fe200078e0207 */
[----:B------:R-:W-:Y:S01]  /*0430*/  IADD3 R20, PT, PT, R17, 0x200, RZ ;  /* 0x0000020011147810 */ /* 0x000fe20007ffe0ff */
[----:B------:R-:W-:Y:S02]  /*0440*/  VIADD R18, R7, 0x10 ;  /* 0x0000001007127836 */ /* 0x000fe40000000000 */
[----:B------:R-:W-:-:S07]  /*0450*/  IMAD R19, R2, 0x80, R17 ;  /* 0x0000008002137824 */ /* 0x000fce00078e0211 */
.L_x_8:
[----:B-1----:R-:W1:Y:S01]  /*0460*/  LDCU.64 UR6, c[0x0][0x3a0] ;  /* 0x00007400ff0677ac */ /* 0x002e620008000a00 */
[----:B------:R-:W-:-:S04]  /*0470*/  IMAD.WIDE.U32 R24, R3, UR4, RZ ;  /* 0x0000000403187c25 */ /* 0x000fc8000f8e00ff */
[----:B------:R-:W-:Y:S01]  /*0480*/  IMAD R9, R3, UR5, RZ ;  /* 0x0000000503097c24 */ /* 0x000fe2000f8e02ff */
[----:B------:R-:W-:-:S03]  /*0490*/  IADD3 R29, P1, PT, R2, R24, RZ ;  /* 0x00000018021d7210 */ /* 0x000fc60007f3e0ff */
[----:B------:R-:W-:-:S04]  /*04a0*/  IMAD.IADD R9, R25, 0x1, R9 ;  /* 0x0000000119097824 */ /* 0x000fc800078e0209 */
[----:B------:R-:W-:Y:S01]  /*04b0*/  IMAD.X R23, RZ, RZ, R9, P1 ;  /* 0x000000ffff177224 */ /* 0x000fe200008e0609 */
[----:B------:R-:W-:Y:S02]  /*04c0*/  IADD3 R24, P1, PT, R0, R24, RZ ;  /* 0x0000001800187210 */ /* 0x000fe40007f3e0ff */
[----:B-1----:R-:W-:-:S03]  /*04d0*/  ISETP.GE.U32.AND P0, PT, R29, UR6, PT ;  /* 0x000000061d007c0c */ /* 0x002fc6000bf06070 */
[----:B------:R-:W-:Y:S01]  /*04e0*/  IMAD.X R25, RZ, RZ, R9, P1 ;  /* 0x000000ffff197224 */ /* 0x000fe200008e0609 */
[----:B------:R-:W-:Y:S02]  /*04f0*/  ISETP.GE.U32.AND P1, PT, R24, UR6, PT ;  /* 0x0000000618007c0c */ /* 0x000fe4000bf26070 */
[----:B------:R-:W-:Y:S02]  /*0500*/  ISETP.GE.U32.AND.EX P0, PT, R23, UR7, PT, P0 ;  /* 0x0000000717007c0c */ /* 0x000fe4000bf06100 */
[----:B------:R-:W-:-:S11]  /*0510*/  ISETP.GE.U32.AND.EX P1, PT, R25, UR7, PT, P1 ;  /* 0x0000000719007c0c */ /* 0x000fd6000bf26110 */
[----:B------:R-:W1:Y:S01]  /*0520*/  @!P0 LDC.64 R8, c[0x0][0x3a8] ;  /* 0x0000ea00ff088b82 */ /* 0x000e620000000a00 */
[----:B------:R-:W-:Y:S01]  /*0530*/  @!P0 MOV R26, R22 ;  /* 0x00000016001a8202 */ /* 0x000fe20000000f00 */
[----:B------:R-:W-:-:S04]  /*0540*/  @!P1 IMAD.WIDE.U32 R24, R21, UR6, R24 ;  /* 0x0000000615189c25 */ /* 0x000fc8000f8e0018 */
[----:B------:R-:W-:Y:S02]  /*0550*/  @!P0 IMAD.MOV.U32 R27, RZ, RZ, RZ ;  /* 0x000000ffff1b8224 */ /* 0x000fe400078e00ff */
[----:B------:R-:W2:Y:S08]  /*0560*/  @!P1 LDC.64 R10, c[0x0][0x380] ;  /* 0x0000e000ff0a9b82 */ /* 0x000eb00000000a00 */
[----:B------:R-:W3:Y:S01]  /*0570*/  @!P0 LDC.64 R12, c[0x0][0x388] ;  /* 0x0000e200ff0c8b82 */ /* 0x000ee20000000a00 */
[----:B-1----:R-:W-:-:S04]  /*0580*/  @!P0 IMAD R14, R23, R8, RZ ;  /* 0x00000008170e8224 */ /* 0x002fc800078e02ff */
[----:B------:R-:W-:Y:S02]  /*0590*/  @!P0 IMAD R23, R29, R9, R14 ;  /* 0x000000091d178224 */ /* 0x000fe400078e020e */
[----:B------:R-:W-:Y:S01]  /*05a0*/  @!P1 IMAD R14, R21, UR7, R25 ;  /* 0x00000007150e9c24 */ /* 0x000fe2000f8e0219 */
[----:B--2---:R-:W-:Y:S01]  /*05b0*/  @!P1 LEA R10, P2, R24, R10, 0x2 ;  /* 0x0000000a180a9211 */ /* 0x004fe200078410ff */
[----:B------:R-:W-:-:S03]  /*05c0*/  @!P0 IMAD.WIDE.U32 R8, R29, R8, R26 ;  /* 0x000000081d088225 */ /* 0x000fc600078e001a */
[----:B------:R-:W-:Y:S01]  /*05d0*/  @!P1 LEA.HI.X R11, R24, R11, R14, 0x2, P2 ;  /* 0x0000000b180b9211 */ /* 0x000fe200010f140e */
[----:B------:R-:W-:Y:S01]  /*05e0*/  @!P0 IMAD.IADD R23, R9, 0x1, R23 ;  /* 0x0000000109178824 */ /* 0x000fe200078e0217 */
[----:B---3--:R-:W-:-:S04]  /*05f0*/  @!P0 LEA R12, P3, R8, R12, 0x2 ;  /* 0x0000000c080c8211 */ /* 0x008fc800078610ff */
[----:B0-----:R-:W2:Y:S01]  /*0600*/  @!P1 LDG.E R11, desc[UR8][R10.64] ;  /* 0x000000080a0b9981 */ /* 0x001ea2000c1e1900 */
[----:B------:R-:W-:-:S05]  /*0610*/  @!P0 LEA.HI.X R13, R8, R13, R23, 0x2, P3 ;  /* 0x0000000d080d8211 */ /* 0x000fca00018f1417 */
[----:B------:R0:W3:Y:S04]  /*0620*/  @!P0 LDG.E R8, desc[UR8][R12.64] ;  /* 0x000000080c088981 */ /* 0x0000e8000c1e1900 */
[----:B------:R1:W-:Y:S04]  /*0630*/  STS [R16], RZ ;  /* 0x000000ff10007388 */ /* 0x0003e80000000800 */
[----:B------:R1:W-:Y:S01]  /*0640*/  STS [R19], RZ ;  /* 0x000000ff13007388 */ /* 0x0003e20000000800 */
[----:B------:R-:W-:-:S04]  /*0650*/  UIADD3 UR4, UP0, UPT, UR4, 0x1, URZ ;  /* 0x0000000104047890 */ /* 0x000fc8000ff1e0ff */
[----:B------:R-:W-:Y:S01]  /*0660*/  UIADD3.X UR5, UPT, UPT, URZ, UR5, URZ, UP0, !UPT ;  /* 0x00000005ff057290 */ /* 0x000fe200087fe4ff */
[----:B0-----:R-:W-:Y:S01]  /*0670*/  HFMA2 R12, -RZ, RZ, 0, 0 ;  /* 0x00000000ff0c7431 */ /* 0x001fe200000001ff */
[----:B--2---:R1:W-:Y:S01]  /*0680*/  @!P1 STS [R16], R11 ;  /* 0x0000000b10009388 */ /* 0x0043e20000000800 */
[----:B------:R-:W-:-:S03]  /*0690*/  ISETP.GE.U32.AND P1, PT, R3, 0x8, PT ;  /* 0x000000080300780c */ /* 0x000fc60003f26070 */
[----:B---3--:R1:W-:Y:S01]  /*06a0*/  @!P0 STS [R19], R8 ;  /* 0x0000000813008388 */ /* 0x0083e20000000800 */
[----:B------:R-:W-:Y:S01]  /*06b0*/  BAR.SYNC.DEFER_BLOCKING 0x0 ;  /* 0x0000000000007b1d */ /* 0x000fe20000010000 */
[----:B------:R-:W-:-:S04]  /*06c0*/  ISETP.NE.U32.AND P0, PT, R4, UR4, PT ;  /* 0x0000000404007c0c */ /* 0x000fc8000bf05070 */
[----:B------:R-:W-:-:S04]  /*06d0*/  ISETP.NE.AND.EX P0, PT, R5, UR5, PT, P0 ;  /* 0x0000000505007c0c */ /* 0x000fc8000bf05300 */
[----:B------:R-:W-:Y:S09]  /*06e0*/  @!P1 BRA `(.L_x_3) ;  /* 0x0000000000789947 */ /* 0x000ff20003800000 */
[----:B------:R-:W-:Y:S01]  /*06f0*/  IMAD.MOV.U32 R23, RZ, RZ, R20 ;  /* 0x000000ffff177224 */ /* 0x000fe200078e0014 */
[----:B------:R-:W-:Y:S01]  /*0700*/  MOV R26, R6 ;  /* 0x00000006001a7202 */ /* 0x000fe20000000f00 */
[----:B------:R-:W-:Y:S02]  /*0710*/  IMAD.MOV.U32 R25, RZ, RZ, R18 ;  /* 0x000000ffff197224 */ /* 0x000fe400078e0012 */
[----:B------:R-:W-:-:S07]  /*0720*/  IMAD.MOV.U32 R24, RZ, RZ, RZ ;  /* 0x000000ffff187224 */ /* 0x000fce00078e00ff */
.L_x_4:
[----:B------:R-:W-:Y:S01]  /*0730*/  LDS R12, [R23+-0x200] ;  /* 0xfffe0000170c7984 */ /* 0x000fe20000000800 */
[----:B------:R-:W-:-:S03]  /*0740*/  IADD3 R26, P1, PT, R26, -0x8, RZ ;  /* 0xfffffff81a1a7810 */ /* 0x000fc60007f3e0ff */
[----:B-1----:R-:W0:Y:S01]  /*0750*/  LDS.128 R8, [R25+-0x10] ;  /* 0xfffff00019087984 */ /* 0x002e220000000c00 */
[----:B------:R-:W-:Y:S02]  /*0760*/  IADD3.X R24, PT, PT, R24, -0x1, RZ, P1, !PT ;  /* 0xffffffff18187810 */ /* 0x000fe40000ffe4ff */
[----:B------:R-:W-:Y:S01]  /*0770*/  ISETP.NE.U32.AND P1, PT, R26, RZ, PT ;  /* 0x000000ff1a00720c */ /* 0x000fe20003f25070 */
[----:B------:R-:W1:Y:S03]  /*0780*/  LDS R27, [R23+-0x180] ;  /* 0xfffe8000171b7984 */ /* 0x000e660000000800 */
[----:B------:R-:W-:Y:S01]  /*0790*/  ISETP.NE.AND.EX P1, PT, R24, RZ, PT, P1 ;  /* 0x000000ff1800720c */ /* 0x000fe20003f25310 */
[----:B------:R-:W2:Y:S01]  /*07a0*/  LDS R13, [R23+-0x100] ;  /* 0xffff0000170d7984 */ /* 0x000ea20000000800 */
[----:B0-----:R-:W-:-:S03]  /*07b0*/  FFMA R12, R8, R12, R15 ;  /* 0x0000000c080c7223 */ /* 0x001fc6000000000f */
[----:B------:R-:W0:Y:S01]  /*07c0*/  LDS R8, [R23+-0x80] ;  /* 0xffff800017087984 */ /* 0x000e220000000800 */
[----:B-1----:R-:W-:-:S03]  /*07d0*/  FFMA R12, R27, R9, R12 ;  /* 0x000000091b0c7223 */ /* 0x002fc6000000000c */
[----:B------:R-:W-:Y:S01]  /*07e0*/  LDS R9, [R23] ;  /* 0x0000000017097984 */ /* 0x000fe20000000800 */
[----:B--2---:R-:W-:-:S03]  /*07f0*/  FFMA R27, R13, R10, R12 ;  /* 0x0000000a0d1b7223 */ /* 0x004fc6000000000c */
[----:B------:R1:W2:Y:S02]  /*0800*/  LDS.128 R12, [R25] ;  /* 0x00000000190c7984 */ /* 0x0002a40000000c00 */
[----:B-1----:R-:W-:Y:S02]  /*0810*/  VIADD R25, R25, 0x20 ;  /* 0x0000002019197836 */ /* 0x002fe40000000000 */
[----:B0-----:R-:W-:Y:S02]  /*0820*/  FFMA R11, R8, R11, R27 ;  /* 0x0000000b080b7223 */ /* 0x001fe4000000001b */
[----:B------:R-:W0:Y:S04]  /*0830*/  LDS R27, [R23+0x80] ;  /* 0x00008000171b7984 */ /* 0x000e280000000800 */
[----:B------:R-:W1:Y:S01]  /*0840*/  LDS R8, [R23+0x100] ;  /* 0x0001000017087984 */ /* 0x000e620000000800 */
[----:B--2---:R-:W-:-:S03]  /*0850*/  FFMA R12, R12, R9, R11 ;  /* 0x000000090c0c7223 */ /* 0x004fc6000000000b */
[----:B------:R2:W3:Y:S02]  /*0860*/  LDS R9, [R23+0x180] ;  /* 0x0001800017097984 */ /* 0x0004e40000000800 */
[----:B--2---:R-:W-:Y:S01]  /*0870*/  IADD3 R23, PT, PT, R23, 0x400, RZ ;  /* 0x0000040017177810 */ /* 0x004fe20007ffe0ff */
[----:B0-----:R-:W-:-:S04]  /*0880*/  FFMA R13, R27, R13, R12 ;  /* 0x0000000d1b0d7223 */ /* 0x001fc8000000000c */
[----:B-1----:R-:W-:-:S04]  /*0890*/  FFMA R8, R8, R14, R13 ;  /* 0x0000000e08087223 */ /* 0x002fc8000000000d */
[----:B---3--:R-:W-:Y:S01]  /*08a0*/  FFMA R15, R9, R15, R8 ;  /* 0x0000000f090f7223 */ /* 0x008fe20000000008 */
[----:B------:R-:W-:Y:S06]  /*08b0*/  @P1 BRA `(.L_x_4) ;  /* 0xfffffffc009c1947 */ /* 0x000fec000383ffff */
[----:B------:R-:W-:-:S07]  /*08c0*/  IMAD.MOV.U32 R12, RZ, RZ, R6 ;  /* 0x000000ffff0c7224 */ /* 0x000fce00078e0006 */
.L_x_3:
[----:B------:R-:W-:-:S13]  /*08d0*/  LOP3.LUT P1, RZ, R3, 0x7, RZ, 0xc0, !PT ;  /* 0x0000000703ff7812 */ /* 0x000fda000782c0ff */
[----:B------:R-:W-:Y:S05]  /*08e0*/  @!P1 BRA `(.L_x_5) ;  /* 0x0000000000949947 */ /* 0x000fea0003800000 */
[----:B-1----:R-:W-:-:S05]  /*08f0*/  LOP3.LUT R8, R3, 0x7, RZ, 0xc0, !PT ;  /* 0x0000000703087812 */ /* 0x002fca00078ec0ff */
[----:B------:R-:W-:-:S05]  /*0900*/  VIADD R8, R8, 0xffffffff ;  /* 0xffffffff08087836 */ /* 0x000fca0000000000 */
[----:B------:R-:W-:-:S13]  /*0910*/  ISETP.GE.U32.AND P1, PT, R8, 0x3, PT ;  /* 0x000000030800780c */ /* 0x000fda0003f26070 */
[----:B------:R-:W-:Y:S05]  /*0920*/  @!P1 BRA `(.L_x_6) ;  /* 0x0000000000349947 */ /* 0x000fea0003800000 */
[C---:B------:R-:W-:Y:S01]  /*0930*/  LEA R14, R12.reuse, R17, 0x7 ;  /* 0x000000110c0e7211 */ /* 0x040fe200078e38ff */
[C---:B------:R-:W-:Y:S02]  /*0940*/  IMAD R13, R12.reuse, 0x4, R7 ;  /* 0x000000040c0d7824 */ /* 0x040fe400078e0207 */
[----:B------:R-:W-:Y:S02]  /*0950*/  VIADD R12, R12, 0x4 ;  /* 0x000000040c0c7836 */ /* 0x000fe40000000000 */
[----:B------:R-:W-:Y:S04]  /*0960*/  LDS R23, [R14] ;  /* 0x000000000e177984 */ /* 0x000fe80000000800 */
[----:B------:R-:W0:Y:S04]  /*0970*/  LDS.64 R8, [R13] ;  /* 0x000000000d087984 */ /* 0x000e280000000a00 */
[----:B------:R-:W1:Y:S04]  /*0980*/  LDS R25, [R14+0x80] ;  /* 0x000080000e197984 */ /* 0x000e680000000800 */
[----:B------:R-:W-:Y:S04]  /*0990*/  LDS R24, [R14+0x100] ;  /* 0x000100000e187984 */ /* 0x000fe80000000800 */
[----:B------:R-:W2:Y:S04]  /*09a0*/  LDS.64 R10, [R13+0x8] ;  /* 0x000008000d0a7984 */ /* 0x000ea80000000a00 */
[----:B------:R-:W3:Y:S01]  /*09b0*/  LDS R27, [R14+0x180] ;  /* 0x000180000e1b7984 */ /* 0x000ee20000000800 */
[----:B0-----:R-:W-:-:S04]  /*09c0*/  FFMA R8, R8, R23, R15 ;  /* 0x0000001708087223 */ /* 0x001fc8000000000f */
[----:B-1----:R-:W-:-:S04]  /*09d0*/  FFMA R9, R25, R9, R8 ;  /* 0x0000000919097223 */ /* 0x002fc80000000008 */
[----:B--2---:R-:W-:-:S04]  /*09e0*/  FFMA R10, R10, R24, R9 ;  /* 0x000000180a0a7223 */ /* 0x004fc80000000009 */
[----:B---3--:R-:W-:-:S07]  /*09f0*/  FFMA R15, R27, R11, R10 ;  /* 0x0000000b1b0f7223 */ /* 0x008fce000000000a */
.L_x_6:
[----:B------:R-:W-:-:S13]  /*0a00*/  LOP3.LUT P1, R8, R3, 0x3, RZ, 0xc0, !PT ;  /* 0x0000000303087812 */ /* 0x000fda000782c0ff */
[----:B------:R-:W-:Y:S05]  /*0a10*/  @!P1 BRA `(.L_x_5) ;  /* 0x0000000000489947 */ /* 0x000fea0003800000 */
[----:B------:R-:W-:Y:S02]  /*0a20*/  ISETP.NE.AND P2, PT, R8, 0x1, PT ;  /* 0x000000010800780c */ /* 0x000fe40003f45270 */
[----:B------:R-:W-:-:S04]  /*0a30*/  LOP3.LUT R9, R3, 0x1, RZ, 0xc0, !PT ;  /* 0x0000000103097812 */ /* 0x000fc800078ec0ff */
[----:B------:R-:W-:-:S04]  /*0a40*/  ISETP.NE.U32.AND P1, PT, R9, 0x1, PT ;  /* 0x000000010900780c */ /* 0x000fc80003f25070 */
[----:B------:R-:W-:-:S03]  /*0a50*/  ISETP.NE.U32.AND.EX P1, PT, RZ, RZ, PT, P1 ;  /* 0x000000ffff00720c */ /* 0x000fc60003f25110 */
[----:B------:R-:W-:Y:S10]  /*0a60*/  @!P2 BRA `(.L_x_7) ;  /* 0x000000000020a947 */ /* 0x000ff40003800000 */
[C---:B------:R-:W-:Y:S01]  /*0a70*/  IMAD R8, R12.reuse, 0x4, R7 ;  /* 0x000000040c087824 */ /* 0x040fe200078e0207 */
[C---:B------:R-:W-:Y:S01]  /*0a80*/  LEA R10, R12.reuse, R17, 0x7 ;  /* 0x000000110c0a7211 */ /* 0x040fe200078e38ff */
[----:B------:R-:W-:-:S04]  /*0a90*/  VIADD R12, R12, 0x2 ;  /* 0x000000020c0c7836 */ /* 0x000fc80000000000 */
[----:B------:R-:W-:Y:S04]  /*0aa0*/  LDS R11, [R10] ;  /* 0x000000000a0b7984 */ /* 0x000fe80000000800 */
[----:B------:R-:W0:Y:S04]  /*0ab0*/  LDS.64 R8, [R8] ;  /* 0x0000000008087984 */ /* 0x000e280000000a00 */
[----:B------:R-:W1:Y:S01]  /*0ac0*/  LDS R13, [R10+0x80] ;  /* 0x000080000a0d7984 */ /* 0x000e620000000800 */
[----:B0-----:R-:W-:-:S04]  /*0ad0*/  FFMA R14, R8, R11, R15 ;  /* 0x0000000b080e7223 */ /* 0x001fc8000000000f */
[----:B-1----:R-:W-:-:S07]  /*0ae0*/  FFMA R15, R13, R9, R14 ;  /* 0x000000090d0f7223 */ /* 0x002fce000000000e */
.L_x_7:
[C---:B------:R-:W-:Y:S01]  /*0af0*/  @!P1 LEA R8, R12.reuse, R7, 0x2 ;  /* 0x000000070c089211 */ /* 0x040fe200078e10ff */
[----:B------:R-:W-:-:S05]  /*0b00*/  @!P1 IMAD R9, R12, 0x80, R17 ;  /* 0x000000800c099824 */ /* 0x000fca00078e0211 */
[----:B------:R-:W-:Y:S04]  /*0b10*/  @!P1 LDS R8, [R8] ;  /* 0x0000000008089984 */ /* 0x000fe80000000800 */
[----:B------:R-:W0:Y:S02]  /*0b20*/  @!P1 LDS R9, [R9] ;  /* 0x0000000009099984 */ /* 0x000e240000000800 */
[----:B0-----:R-:W-:-:S07]  /*0b30*/  @!P1 FFMA R15, R8, R9, R15 ;  /* 0x00000009080f9223 */ /* 0x001fce000000000f */
.L_x_5:
[----:B------:R-:W-:Y:S06]  /*0b40*/  BAR.SYNC.DEFER_BLOCKING 0x0 ;  /* 0x0000000000007b1d */ /* 0x000fec0000010000 */
[----:B------:R-:W-:Y:S05]  /*0b50*/  @P0 BRA `(.L_x_8) ;  /* 0xfffffff800400947 */ /* 0x000fea000383ffff */
.L_x_2:
[----:B------:R-:W2:Y:S01]  /*0b60*/  LDC.64 R2, c[0x0][0x3a8] ;  /* 0x0000ea00ff027b82 */ /* 0x000ea20000000a00 */
[----:B------:R-:W2:Y:S01]  /*0b70*/  LDCU.64 UR6, c[0x0][0x3a8] ;  /* 0x00007500ff0677ac */ /* 0x000ea20008000a00 */
[----:B------:R-:W3:Y:S01]  /*0b80*/  LDCU.64 UR4, c[0x0][0x390] ;  /* 0x00007200ff0477ac */ /* 0x000ee20008000a00 */
[----:B--2---:R-:W-:-:S04]  /*0b90*/  IMAD.WIDE.U32 R2, R21, UR6, R2 ;  /* 0x0000000615027c25 */ /* 0x004fc8000f8e0002 */
[----:B------:R-:W-:Y:S01]  /*0ba0*/  IMAD R21, R21, UR7, R3 ;  /* 0x0000000715157c24 */ /* 0x000fe2000f8e0203 */
[----:B---3--:R-:W-:-:S04]  /*0bb0*/  LEA R4, P0, R2, UR4, 0x2 ;  /* 0x0000000402047c11 */ /* 0x008fc8000f8010ff */
[----:B------:R-:W-:-:S05]  /*0bc0*/  LEA.HI.X R5, R2, UR5, R21, 0x2, P0 ;  /* 0x0000000502057c11 */ /* 0x000fca00080f1415 */
[----:B0-----:R-:W-:Y:S01]  /*0bd0*/  STG.E desc[UR8][R4.64], R15 ;  /* 0x0000000f04007986 */ /* 0x001fe2000c101908 */
[----:B------:R-:W-:Y:S05]  /*0be0*/  EXIT ;  /* 0x000000000000794d */ /* 0x000fea0003800000 */
        .weak           $__internal_0_$__cuda_sm20_div_u64
        .type           $__internal_0_$__cuda_sm20_div_u64,@function
        .size           $__internal_0_$__cuda_sm20_div_u64,(.L_x_10 - $__internal_0_$__cuda_sm20_div_u64)
$__internal_0_$__cuda_sm20_div_u64:
[----:B------:R-:W-:Y:S01]  /*0bf0*/  IMAD.MOV.U32 R12, RZ, RZ, R3 ;  /* 0x000000ffff0c7224 */ /* 0x000fe200078e0003 */
[----:B------:R-:W-:-:S04]  /*0c00*/  MOV R13, RZ ;  /* 0x000000ff000d7202 */ /* 0x000fc80000000f00 */
[----:B------:R-:W0:Y:S08]  /*0c10*/  I2F.U64.RP R7, R12 ;  /* 0x0000000c00077312 */ /* 0x000e300000309000 */
[----:B0-----:R-:W0:Y:S02]  /*0c20*/  MUFU.RCP R7, R7 ;  /* 0x0000000700077308 */ /* 0x001e240000001000 */
[----:B0-----:R-:W-:-:S06]  /*0c30*/  VIADD R8, R7, 0x1ffffffe ;  /* 0x1ffffffe07087836 */ /* 0x001fcc0000000000 */
[----:B------:R-:W0:Y:S02]  /*0c40*/  F2I.U64.TRUNC R8, R8 ;  /* 0x0000000800087311 */ /* 0x000e24000020d800 */
[----:B0-----:R-:W-:-:S04]  /*0c50*/  IMAD.WIDE.U32 R10, R8, R3, RZ ;  /* 0x00000003080a7225 */ /* 0x001fc800078e00ff */
[----:B------:R-:W-:Y:S01]  /*0c60*/  IMAD R11, R9, R3, R11 ;  /* 0x00000003090b7224 */ /* 0x000fe200078e020b */
[----:B------:R-:W-:-:S05]  /*0c70*/  IADD3 R15, P0, PT, RZ, -R10, RZ ;  /* 0x8000000aff0f7210 */ /* 0x000fca0007f1e0ff */
[----:B------:R-:W-:-:S04]  /*0c80*/  IMAD.HI.U32 R10, R8, R15, RZ ;  /* 0x0000000f080a7227 */ /* 0x000fc800078e00ff */
[----:B------:R-:W-:Y:S01]  /*0c90*/  IMAD.X R17, RZ, RZ, ~R11, P0 ;  /* 0x000000ffff117224 */ /* 0x000fe200000e0e0b */
[----:B------:R-:W-:-:S03]  /*0ca0*/  MOV R11, R8 ;  /* 0x00000008000b7202 */ /* 0x000fc60000000f00 */
[-C--:B------:R-:W-:Y:S02]  /*0cb0*/  IMAD R13, R9, R17.reuse, RZ ;  /* 0x00000011090d7224 */ /* 0x080fe400078e02ff */
[----:B------:R-:W-:-:S04]  /*0cc0*/  IMAD.WIDE.U32 R10, P0, R8, R17, R10 ;  /* 0x00000011080a7225 */ /* 0x000fc8000780000a */
[----:B------:R-:W-:-:S04]  /*0cd0*/  IMAD.HI.U32 R7, R9, R17, RZ ;  /* 0x0000001109077227 */ /* 0x000fc800078e00ff */
[----:B------:R-:W-:-:S04]  /*0ce0*/  IMAD.HI.U32 R10, P1, R9, R15, R10 ;  /* 0x0000000f090a7227 */ /* 0x000fc8000782000a */
[----:B------:R-:W-:Y:S01]  /*0cf0*/  IMAD.X R7, R7, 0x1, R9, P0 ;  /* 0x0000000107077824 */ /* 0x000fe200000e0609 */
[----:B------:R-:W-:-:S04]  /*0d00*/  IADD3 R11, P2, PT, R13, R10, RZ ;  /* 0x0000000a0d0b7210 */ /* 0x000fc80007f5e0ff */
[----:B------:R-:W-:Y:S01]  /*0d10*/  IADD3.X R7, PT, PT, RZ, RZ, R7, P2, P1 ;  /* 0x000000ffff077210 */ /* 0x000fe200017e2407 */
[----:B------:R-:W-:-:S03]  /*0d20*/  IMAD.WIDE.U32 R8, R11, R3, RZ ;  /* 0x000000030b087225 */ /* 0x000fc600078e00ff */
[----:B------:R-:W-:Y:S01]  /*0d30*/  IADD3 R13, P0, PT, RZ, -R8, RZ ;  /* 0x80000008ff0d7210 */ /* 0x000fe20007f1e0ff */
[----:B------:R-:W-:Y:S02]  /*0d40*/  IMAD R8, R7, R3, R9 ;  /* 0x0000000307087224 */ /* 0x000fe400078e0209 */
[----:B------:R-:W-:Y:S02]  /*0d50*/  IMAD.MOV.U32 R9, RZ, RZ, RZ ;  /* 0x000000ffff097224 */ /* 0x000fe400078e00ff */
[----:B------:R-:W-:-:S04]  /*0d60*/  IMAD.HI.U32 R10, R11, R13, RZ ;  /* 0x0000000d0b0a7227 */ /* 0x000fc800078e00ff */
[----:B------:R-:W-:-:S04]  /*0d70*/  IMAD.X R8, RZ, RZ, ~R8, P0 ;  /* 0x000000ffff087224 */ /* 0x000fc800000e0e08 */
[----:B------:R-:W-:-:S04]  /*0d80*/  IMAD.WIDE.U32 R10, P0, R11, R8, R10 ;  /* 0x000000080b0a7225 */ /* 0x000fc8000780000a */
[C---:B------:R-:W-:Y:S02]  /*0d90*/  IMAD R12, R7.reuse, R8, RZ ;  /* 0x00000008070c7224 */ /* 0x040fe400078e02ff */
[----:B------:R-:W-:-:S04]  /*0da0*/  IMAD.HI.U32 R11, P1, R7, R13, R10 ;  /* 0x0000000d070b7227 */ /* 0x000fc8000782000a */
[----:B------:R-:W-:Y:S01]  /*0db0*/  IMAD.HI.U32 R8, R7, R8, RZ ;  /* 0x0000000807087227 */ /* 0x000fe200078e00ff */
[----:B------:R-:W-:-:S04]  /*0dc0*/  IADD3 R11, P2, PT, R12, R11, RZ ;  /* 0x0000000b0c0b7210 */ /* 0x000fc80007f5e0ff */
[----:B------:R-:W-:Y:S01]  /*0dd0*/  IADD3.X R7, PT, PT, R8, R7, RZ, P0, !PT ;  /* 0x0000000708077210 */ /* 0x000fe200007fe4ff */
[----:B------:R-:W-:-:S03]  /*0de0*/  IMAD.HI.U32 R8, R11, R4, RZ ;  /* 0x000000040b087227 */ /* 0x000fc600078e00ff */
[----:B------:R-:W-:Y:S01]  /*0df0*/  IADD3.X R7, PT, PT, RZ, RZ, R7, P2, P1 ;  /* 0x000000ffff077210 */ /* 0x000fe200017e2407 */
[----:B------:R-:W-:-:S04]  /*0e00*/  IMAD.WIDE.U32 R8, R11, R5, R8 ;  /* 0x000000050b087225 */ /* 0x000fc800078e0008 */
[C---:B------:R-:W-:Y:S02]  /*0e10*/  IMAD R11, R7.reuse, R5, RZ ;  /* 0x00000005070b7224 */ /* 0x040fe400078e02ff */
[----:B------:R-:W-:-:S04]  /*0e20*/  IMAD.HI.U32 R8, P0, R7, R4, R8 ;  /* 0x0000000407087227 */ /* 0x000fc80007800008 */
[----:B------:R-:W-:Y:S01]  /*0e30*/  IMAD.HI.U32 R7, R7, R5, RZ ;  /* 0x0000000507077227 */ /* 0x000fe200078e00ff */
[----:B------:R-:W-:-:S03]  /*0e40*/  IADD3 R10, P1, PT, R11, R8, RZ ;  /* 0x000000080b0a7210 */ /* 0x000fc60007f3e0ff */
[----:B------:R-:W-:Y:S01]  /*0e50*/  IMAD.X R7, RZ, RZ, R7, P0 ;  /* 0x000000ffff077224 */ /* 0x000fe200000e0607 */
[C---:B------:R-:W-:Y:S01]  /*0e60*/  IADD3 R11, P2, PT, R10.reuse, 0x1, RZ ;  /* 0x000000010a0b7810 */ /* 0x040fe20007f5e0ff */
[----:B------:R-:W-:-:S03]  /*0e70*/  IMAD.WIDE.U32 R8, R10, R3, RZ ;  /* 0x000000030a087225 */ /* 0x000fc600078e00ff */
[----:B------:R-:W-:Y:S02]  /*0e80*/  IADD3.X R7, PT, PT, RZ, R7, RZ, P1, !PT ;  /* 0x00000007ff077210 */ /* 0x000fe40000ffe4ff */
[----:B------:R-:W-:-:S03]  /*0e90*/  IADD3 R14, P0, PT, -R8, R4, RZ ;  /* 0x00000004080e7210 */ /* 0x000fc60007f1e1ff */
[-C--:B------:R-:W-:Y:S02]  /*0ea0*/  IMAD R12, R7, R3.reuse, R9 ;  /* 0x00000003070c7224 */ /* 0x080fe400078e0209 */
[----:B------:R-:W-:Y:S02]  /*0eb0*/  IMAD.X R8, RZ, RZ, R7, P2 ;  /* 0x000000ffff087224 */ /* 0x000fe400010e0607 */
[----:B------:R-:W-:Y:S01]  /*0ec0*/  IMAD.X R16, R5, 0x1, ~R12, P0 ;  /* 0x0000000105107824 */ /* 0x000fe200000e0e0c */
[----:B------:R-:W-:Y:S02]  /*0ed0*/  ISETP.GE.U32.AND P0, PT, R14, R3, PT ;  /* 0x000000030e00720c */ /* 0x000fe40003f06070 */
[----:B------:R-:W-:Y:S02]  /*0ee0*/  IADD3 R12, P1, PT, -R3, R14, RZ ;  /* 0x0000000e030c7210 */ /* 0x000fe40007f3e1ff */
[C---:B------:R-:W-:Y:S02]  /*0ef0*/  ISETP.GE.U32.AND.EX P0, PT, R16.reuse, RZ, PT, P0 ;  /* 0x000000ff1000720c */ /* 0x040fe40003f06100 */
[----:B------:R-:W-:-:S02]  /*0f00*/  IADD3.X R9, PT, PT, R16, -0x1, RZ, P1, !PT ;  /* 0xffffffff10097810 */ /* 0x000fc40000ffe4ff */
[----:B------:R-:W-:Y:S02]  /*0f10*/  SEL R12, R12, R14, P0 ;  /* 0x0000000e0c0c7207 */ /* 0x000fe40000000000 */
[----:B------:R-:W-:Y:S02]  /*0f20*/  SEL R11, R11, R10, P0 ;  /* 0x0000000a0b0b7207 */ /* 0x000fe40000000000 */
[----:B------:R-:W-:Y:S02]  /*0f30*/  SEL R9, R9, R16, P0 ;  /* 0x0000001009097207 */ /* 0x000fe40000000000 */
[----:B------:R-:W-:Y:S01]  /*0f40*/  SEL R10, R8, R7, P0 ;  /* 0x00000007080a7207 */ /* 0x000fe20000000000 */
[----:B------:R-:W-:Y:S01]  /*0f50*/  IMAD.MOV.U32 R7, RZ, RZ, 0x0 ;  /* 0x00000000ff077424 */ /* 0x000fe200078e00ff */
[----:B------:R-:W-:Y:S02]  /*0f60*/  ISETP.GE.U32.AND P0, PT, R12, R3, PT ;  /* 0x000000030c00720c */ /* 0x000fe40003f06070 */
[----:B------:R-:W-:-:S02]  /*0f70*/  IADD3 R8, P2, PT, R11, 0x1, RZ ;  /* 0x000000010b087810 */ /* 0x000fc40007f5e0ff */
[----:B------:R-:W-:Y:S02]  /*0f80*/  ISETP.GE.U32.AND.EX P0, PT, R9, RZ, PT, P0 ;  /* 0x000000ff0900720c */ /* 0x000fe40003f06100 */
[----:B------:R-:W-:Y:S02]  /*0f90*/  ISETP.NE.U32.AND P1, PT, R3, RZ, PT ;  /* 0x000000ff0300720c */ /* 0x000fe40003f25070 */
[-C--:B------:R-:W-:Y:S02]  /*0fa0*/  IADD3.X R9, PT, PT, RZ, R10.reuse, RZ, P2, !PT ;  /* 0x0000000aff097210 */ /* 0x080fe400017fe4ff */
[----:B------:R-:W-:Y:S02]  /*0fb0*/  ISETP.NE.AND.EX P1, PT, RZ, RZ, PT, P1 ;  /* 0x000000ffff00720c */ /* 0x000fe40003f25310 */
[----:B------:R-:W-:Y:S02]  /*0fc0*/  SEL R8, R8, R11, P0 ;  /* 0x0000000b08087207 */ /* 0x000fe40000000000 */
[----:B------:R-:W-:-:S02]  /*0fd0*/  SEL R9, R9, R10, P0 ;  /* 0x0000000a09097207 */ /* 0x000fc40000000000 */
[----:B------:R-:W-:Y:S02]  /*0fe0*/  SEL R8, R8, 0xffffffff, P1 ;  /* 0xffffffff08087807 */ /* 0x000fe40000800000 */
[----:B------:R-:W-:Y:S01]  /*0ff0*/  SEL R9, R9, 0xffffffff, P1 ;  /* 0xffffffff09097807 */ /* 0x000fe20000800000 */
[----:B------:R-:W-:Y:S06]  /*1000*/  RET.REL.NODEC R6 `(_Z16matrixMultiple2DIfEvPT_S1_S1_mmm) ;  /* 0xffffffec06fc7950 */ /* 0x000fec0003c3ffff */
.L_x_9:
[----:B------:R-:W-:-:S00]  /*1010*/  BRA `(.L_x_9) ;  /* 0xfffffffc00fc7947 */ /* 0x000fc0000383ffff */
[----:B------:R-:W-:-:S00]  /*1020*/  NOP ;  /* 0x0000000000007918 */ /* 0x000fc00000000000 */
        /* <DEDUP_REMOVED lines=13> */
.L_x_10:


//--------------------- .nv.shared._Z16matrixMultiple2DIfEvPT_S1_S1_mmm --------------------------
	.section	.nv.shared._Z16matrixMultiple2DIfEvPT_S1_S1_mmm,"aw",@nobits
	.sectionflags	@""
	.align	4
.nv.shared._Z16matrixMultiple2DIfEvPT_S1_S1_mmm:
	.zero		9216


//--------------------- .nv.shared.reserved.0     --------------------------
	.section	.nv.shared.reserved.0,"aw",@nobits
	.weak		__nv_reservedSMEM_offset_0_alias
	.size		__nv_reservedSMEM_offset_0_alias, 0, 64
	.other		__nv_reservedSMEM_offset_0_alias,@"STO_CUDA_RESERVED_SHARED STV_DEFAULT"
__nv_reservedSMEM_offset_0_alias:
	.zero		0
	.zero		64


//--------------------- .nv.constant0._Z16matrixMultiple2DIfEvPT_S1_S1_mmm --------------------------
	.section	.nv.constant0._Z16matrixMultiple2DIfEvPT_S1_S1_mmm,"a",@progbits
	.sectionflags	@""
	.align	4
.nv.constant0._Z16matrixMultiple2DIfEvPT_S1_S1_mmm:
	.zero		944


//--------------------- SYMBOLS --------------------------

	.type		.nv.reservedSmem.offset0,@object
	.size		.nv.reservedSmem.offset0,0x4
	.type		.nv.reservedSmem.cap,@object
	.size		.nv.reservedSmem.cap,0x4
